//
// Generated by NVIDIA NVVM Compiler
//
// Compiler Build ID: CL-36424714
// Cuda compilation tools, release 13.0, V13.0.88
// Based on NVVM 20.0.0
//

.version 9.0
.target sm_100
.address_size 64

	// .globl	_Z20inner_product_kernelPKdS0_Pdl
// _ZZ20inner_product_kernelPKdS0_PdlE9sharedMem has been demoted
// _ZZ16reduction_kernelPdPKdlE9sharedMem has been demoted

.visible .entry _Z20inner_product_kernelPKdS0_Pdl(
	.param .u64 .ptr .align 1 _Z20inner_product_kernelPKdS0_Pdl_param_0,
	.param .u64 .ptr .align 1 _Z20inner_product_kernelPKdS0_Pdl_param_1,
	.param .u64 .ptr .align 1 _Z20inner_product_kernelPKdS0_Pdl_param_2,
	.param .u64 _Z20inner_product_kernelPKdS0_Pdl_param_3
)
{
	.reg .pred 	%p<8>;
	.reg .b32 	%r<8>;
	.reg .b64 	%rd<15>;
	.reg .b64 	%fd<34>;
	// demoted variable
	.shared .align 8 .b8 _ZZ20inner_product_kernelPKdS0_PdlE9sharedMem[8192];
	ld.param.u64 	%rd2, [_Z20inner_product_kernelPKdS0_Pdl_param_0];
	ld.param.u64 	%rd3, [_Z20inner_product_kernelPKdS0_Pdl_param_1];
	ld.param.u64 	%rd4, [_Z20inner_product_kernelPKdS0_Pdl_param_2];
	ld.param.u64 	%rd5, [_Z20inner_product_kernelPKdS0_Pdl_param_3];
	mov.u32 	%r1, %ctaid.x;
	mov.u32 	%r4, %ntid.x;
	mov.u32 	%r2, %tid.x;
	mad.lo.s32 	%r5, %r1, %r4, %r2;
	cvt.s64.s32 	%rd1, %r5;
	setp.le.s64 	%p1, %rd5, %rd1;
	shl.b32 	%r6, %r2, 3;
	mov.u32 	%r7, _ZZ20inner_product_kernelPKdS0_PdlE9sharedMem;
	add.s32 	%r3, %r7, %r6;
	@%p1 bra 	$L__BB0_2;
	cvta.to.global.u64 	%rd7, %rd2;
	cvta.to.global.u64 	%rd8, %rd3;
	shl.b64 	%rd9, %rd1, 3;
	add.s64 	%rd10, %rd7, %rd9;
	ld.global.f64 	%fd1, [%rd10];
	add.s64 	%rd11, %rd8, %rd9;
	ld.global.f64 	%fd2, [%rd11];
	mul.f64 	%fd3, %fd1, %fd2;
	st.shared.f64 	[%r3], %fd3;
	bra.uni 	$L__BB0_3;
$L__BB0_2:
	mov.b64 	%rd6, 0;
	st.shared.u64 	[%r3], %rd6;
$L__BB0_3:
	bar.sync 	0;
	setp.gt.u32 	%p2, %r2, 511;
	@%p2 bra 	$L__BB0_5;
	ld.shared.f64 	%fd4, [%r3+4096];
	ld.shared.f64 	%fd5, [%r3];
	add.f64 	%fd6, %fd4, %fd5;
	st.shared.f64 	[%r3], %fd6;
$L__BB0_5:
	bar.sync 	0;
	setp.gt.u32 	%p3, %r2, 255;
	@%p3 bra 	$L__BB0_7;
	ld.shared.f64 	%fd7, [%r3+2048];
	ld.shared.f64 	%fd8, [%r3];
	add.f64 	%fd9, %fd7, %fd8;
	st.shared.f64 	[%r3], %fd9;
$L__BB0_7:
	bar.sync 	0;
	setp.gt.u32 	%p4, %r2, 127;
	@%p4 bra 	$L__BB0_9;
	ld.shared.f64 	%fd10, [%r3+1024];
	ld.shared.f64 	%fd11, [%r3];
	add.f64 	%fd12, %fd10, %fd11;
	st.shared.f64 	[%r3], %fd12;
$L__BB0_9:
	bar.sync 	0;
	setp.gt.u32 	%p5, %r2, 63;
	@%p5 bra 	$L__BB0_11;
	ld.shared.f64 	%fd13, [%r3+512];
	ld.shared.f64 	%fd14, [%r3];
	add.f64 	%fd15, %fd13, %fd14;
	st.shared.f64 	[%r3], %fd15;
$L__BB0_11:
	bar.sync 	0;
	setp.gt.u32 	%p6, %r2, 31;
	@%p6 bra 	$L__BB0_14;
	ld.shared.f64 	%fd16, [%r3+256];
	ld.shared.f64 	%fd17, [%r3];
	add.f64 	%fd18, %fd16, %fd17;
	st.shared.f64 	[%r3], %fd18;
	bar.warp.sync 	-1;
	ld.shared.f64 	%fd19, [%r3+128];
	ld.shared.f64 	%fd20, [%r3];
	add.f64 	%fd21, %fd19, %fd20;
	st.shared.f64 	[%r3], %fd21;
	bar.warp.sync 	-1;
	ld.shared.f64 	%fd22, [%r3+64];
	ld.shared.f64 	%fd23, [%r3];
	add.f64 	%fd24, %fd22, %fd23;
	st.shared.f64 	[%r3], %fd24;
	bar.warp.sync 	-1;
	ld.shared.f64 	%fd25, [%r3+32];
	ld.shared.f64 	%fd26, [%r3];
	add.f64 	%fd27, %fd25, %fd26;
	st.shared.f64 	[%r3], %fd27;
	bar.warp.sync 	-1;
	ld.shared.f64 	%fd28, [%r3+16];
	ld.shared.f64 	%fd29, [%r3];
	add.f64 	%fd30, %fd28, %fd29;
	st.shared.f64 	[%r3], %fd30;
	bar.warp.sync 	-1;
	setp.ne.s32 	%p7, %r2, 0;
	@%p7 bra 	$L__BB0_14;
	ld.shared.f64 	%fd31, [_ZZ20inner_product_kernelPKdS0_PdlE9sharedMem];
	ld.shared.f64 	%fd32, [_ZZ20inner_product_kernelPKdS0_PdlE9sharedMem+8];
	add.f64 	%fd33, %fd31, %fd32;
	cvta.to.global.u64 	%rd12, %rd4;
	mul.wide.u32 	%rd13, %r1, 8;
	add.s64 	%rd14, %rd12, %rd13;
	st.global.f64 	[%rd14], %fd33;
$L__BB0_14:
	ret;

}
	// .globl	_Z16reduction_kernelPdPKdl
.visible .entry _Z16reduction_kernelPdPKdl(
	.param .u64 .ptr .align 1 _Z16reduction_kernelPdPKdl_param_0,
	.param .u64 .ptr .align 1 _Z16reduction_kernelPdPKdl_param_1,
	.param .u64 _Z16reduction_kernelPdPKdl_param_2
)
{
	.reg .pred 	%p<8>;
	.reg .b32 	%r<8>;
	.reg .b64 	%rd<12>;
	.reg .b64 	%fd<32>;
	// demoted variable
	.shared .align 8 .b8 _ZZ16reduction_kernelPdPKdlE9sharedMem[8192];
	ld.param.u64 	%rd2, [_Z16reduction_kernelPdPKdl_param_0];
	ld.param.u64 	%rd3, [_Z16reduction_kernelPdPKdl_param_1];
	ld.param.u64 	%rd4, [_Z16reduction_kernelPdPKdl_param_2];
	mov.u32 	%r1, %ctaid.x;
	mov.u32 	%r4, %ntid.x;
	mov.u32 	%r2, %tid.x;
	mad.lo.s32 	%r5, %r1, %r4, %r2;
	cvt.s64.s32 	%rd1, %r5;
	setp.le.s64 	%p1, %rd4, %rd1;
	shl.b32 	%r6, %r2, 3;
	mov.u32 	%r7, _ZZ16reduction_kernelPdPKdlE9sharedMem;
	add.s32 	%r3, %r7, %r6;
	@%p1 bra 	$L__BB1_2;
	cvta.to.global.u64 	%rd6, %rd3;
	shl.b64 	%rd7, %rd1, 3;
	add.s64 	%rd8, %rd6, %rd7;
	ld.global.f64 	%fd1, [%rd8];
	st.shared.f64 	[%r3], %fd1;
	bra.uni 	$L__BB1_3;
$L__BB1_2:
	mov.b64 	%rd5, 0;
	st.shared.u64 	[%r3], %rd5;
$L__BB1_3:
	bar.sync 	0;
	setp.gt.u32 	%p2, %r2, 511;
	@%p2 bra 	$L__BB1_5;
	ld.shared.f64 	%fd2, [%r3+4096];
	ld.shared.f64 	%fd3, [%r3];
	add.f64 	%fd4, %fd2, %fd3;
	st.shared.f64 	[%r3], %fd4;
$L__BB1_5:
	bar.sync 	0;
	setp.gt.u32 	%p3, %r2, 255;
	@%p3 bra 	$L__BB1_7;
	ld.shared.f64 	%fd5, [%r3+2048];
	ld.shared.f64 	%fd6, [%r3];
	add.f64 	%fd7, %fd5, %fd6;
	st.shared.f64 	[%r3], %fd7;
$L__BB1_7:
	bar.sync 	0;
	setp.gt.u32 	%p4, %r2, 127;
	@%p4 bra 	$L__BB1_9;
	ld.shared.f64 	%fd8, [%r3+1024];
	ld.shared.f64 	%fd9, [%r3];
	add.f64 	%fd10, %fd8, %fd9;
	st.shared.f64 	[%r3], %fd10;
$L__BB1_9:
	bar.sync 	0;
	setp.gt.u32 	%p5, %r2, 63;
	@%p5 bra 	$L__BB1_11;
	ld.shared.f64 	%fd11, [%r3+512];
	ld.shared.f64 	%fd12, [%r3];
	add.f64 	%fd13, %fd11, %fd12;
	st.shared.f64 	[%r3], %fd13;
$L__BB1_11:
	bar.sync 	0;
	setp.gt.u32 	%p6, %r2, 31;
	@%p6 bra 	$L__BB1_14;
	ld.shared.f64 	%fd14, [%r3+256];
	ld.shared.f64 	%fd15, [%r3];
	add.f64 	%fd16, %fd14, %fd15;
	st.shared.f64 	[%r3], %fd16;
	bar.warp.sync 	-1;
	ld.shared.f64 	%fd17, [%r3+128];
	ld.shared.f64 	%fd18, [%r3];
	add.f64 	%fd19, %fd17, %fd18;
	st.shared.f64 	[%r3], %fd19;
	bar.warp.sync 	-1;
	ld.shared.f64 	%fd20, [%r3+64];
	ld.shared.f64 	%fd21, [%r3];
	add.f64 	%fd22, %fd20, %fd21;
	st.shared.f64 	[%r3], %fd22;
	bar.warp.sync 	-1;
	ld.shared.f64 	%fd23, [%r3+32];
	ld.shared.f64 	%fd24, [%r3];
	add.f64 	%fd25, %fd23, %fd24;
	st.shared.f64 	[%r3], %fd25;
	bar.warp.sync 	-1;
	ld.shared.f64 	%fd26, [%r3+16];
	ld.shared.f64 	%fd27, [%r3];
	add.f64 	%fd28, %fd26, %fd27;
	st.shared.f64 	[%r3], %fd28;
	bar.warp.sync 	-1;
	setp.ne.s32 	%p7, %r2, 0;
	@%p7 bra 	$L__BB1_14;
	ld.shared.f64 	%fd29, [_ZZ16reduction_kernelPdPKdlE9sharedMem];
	ld.shared.f64 	%fd30, [_ZZ16reduction_kernelPdPKdlE9sharedMem+8];
	add.f64 	%fd31, %fd29, %fd30;
	cvta.to.global.u64 	%rd9, %rd2;
	mul.wide.u32 	%rd10, %r1, 8;
	add.s64 	%rd11, %rd9, %rd10;
	st.global.f64 	[%rd11], %fd31;
$L__BB1_14:
	ret;

}


// ===== COMPILED SASS (sm_100) =====

	.target	sm_100

	.elftype	@"ET_EXEC"


//--------------------- .note.nv.tkinfo           --------------------------
	.section	.note.nv.tkinfo,"",@"SHT_NOTE"
	.sectionflags	@"SHF_NOTE_NV_TKINFO"
	.tkinfo
        /*0018*/ 	.word	0x00000002
        /*0030*/ 	.string	""
        /*0030*/ 	.string	"ptxas"
        /*0030*/ 	.string	"Cuda compilation tools, release 13.0, V13.0.88"
        /*0030*/ 	.string	"Build cuda_13.0.r13.0/compiler.36424714_0"
        /*0030*/ 	.string	"-arch sm_100 -m 64 "



//--------------------- .note.nv.cuinfo           --------------------------
	.section	.note.nv.cuinfo,"",@"SHT_NOTE"
	.sectionflags	@"SHF_NOTE_NV_CUINFO"
        /*0018*/ 	.short	0x0002
        /*001a*/ 	.short	0x0064
        /*001c*/ 	.short	0x0082
	.zero		2


//--------------------- .nv.info                  --------------------------
	.section	.nv.info,"",@"SHT_CUDA_INFO"
	.align	4


	//----- nvinfo : EIATTR_REGCOUNT
	.align		4
        /*0000*/ 	.byte	0x04, 0x2f
        /*0002*/ 	.short	(.L_1 - .L_0)
	.align		4
.L_0:
        /*0004*/ 	.word	index@(_Z20inner_product_kernelPKdS0_Pdl)
        /*0008*/ 	.word	0x0000000e


	//----- nvinfo : EIATTR_FRAME_SIZE
	.align		4
.L_1:
        /*000c*/ 	.byte	0x04, 0x11
        /*000e*/ 	.short	(.L_3 - .L_2)
	.align		4
.L_2:
        /*0010*/ 	.word	index@(_Z20inner_product_kernelPKdS0_Pdl)
        /*0014*/ 	.word	0x00000000


	//----- nvinfo : EIATTR_REGCOUNT
	.align		4
.L_3:
        /*0018*/ 	.byte	0x04, 0x2f
        /*001a*/ 	.short	(.L_5 - .L_4)
	.align		4
.L_4:
        /*001c*/ 	.word	index@(_Z16reduction_kernelPdPKdl)
        /*0020*/ 	.word	0x0000000e


	//----- nvinfo : EIATTR_FRAME_SIZE
	.align		4
.L_5:
        /*0024*/ 	.byte	0x04, 0x11
        /*0026*/ 	.short	(.L_7 - .L_6)
	.align		4
.L_6:
        /*0028*/ 	.word	index@(_Z16reduction_kernelPdPKdl)
        /*002c*/ 	.word	0x00000000


	//----- nvinfo : EIATTR_MIN_STACK_SIZE
	.align		4
.L_7:
        /*0030*/ 	.byte	0x04, 0x12
        /*0032*/ 	.short	(.L_9 - .L_8)
	.align		4
.L_8:
        /*0034*/ 	.word	index@(_Z16reduction_kernelPdPKdl)
        /*0038*/ 	.word	0x00000000


	//----- nvinfo : EIATTR_MIN_STACK_SIZE
	.align		4
.L_9:
        /*003c*/ 	.byte	0x04, 0x12
        /*003e*/ 	.short	(.L_11 - .L_10)
	.align		4
.L_10:
        /*0040*/ 	.word	index@(_Z20inner_product_kernelPKdS0_Pdl)
        /*0044*/ 	.word	0x00000000
.L_11:


//--------------------- .nv.compat                --------------------------
	.section	.nv.compat,"",@"SHT_CUDA_COMPAT_INFO"
	.align	4
        /*0000*/ 	.byte	0x02, 0x09, 0x00, 0x00, 0x02, 0x02, 0x01, 0x00, 0x02, 0x05, 0x05, 0x00, 0x03, 0x07, 0x01, 0x01
        /*0010*/ 	.byte	0x02, 0x03, 0x00, 0x00, 0x02, 0x06, 0x01, 0x00, 0x04, 0x0b, 0x08, 0x00, 0x01, 0x00, 0x00, 0x00
        /*0020*/ 	.byte	0x00, 0x00, 0x00, 0x00


//--------------------- .nv.info._Z16reduction_kernelPdPKdl --------------------------
	.section	.nv.info._Z16reduction_kernelPdPKdl,"",@"SHT_CUDA_INFO"
	.sectionflags	@""
	.align	4


	//----- nvinfo : EIATTR_CUDA_API_VERSION
	.align		4
        /*0000*/ 	.byte	0x04, 0x37
        /*0002*/ 	.short	(.L_13 - .L_12)
.L_12:
        /*0004*/ 	.word	0x00000082


	//----- nvinfo : EIATTR_KPARAM_INFO
	.align		4
.L_13:
        /*0008*/ 	.byte	0x04, 0x17
        /*000a*/ 	.short	(.L_15 - .L_14)
.L_14:
        /*000c*/ 	.word	0x00000000
        /*0010*/ 	.short	0x0002
        /*0012*/ 	.short	0x0010
        /*0014*/ 	.byte	0x00, 0xf0, 0x21, 0x00


	//----- nvinfo : EIATTR_KPARAM_INFO
	.align		4
.L_15:
        /*0018*/ 	.byte	0x04, 0x17
        /*001a*/ 	.short	(.L_17 - .L_16)
.L_16:
        /*001c*/ 	.word	0x00000000
        /*0020*/ 	.short	0x0001
        /*0022*/ 	.short	0x0008
        /*0024*/ 	.byte	0x00, 0xf5, 0x21, 0x00


	//----- nvinfo : EIATTR_KPARAM_INFO
	.align		4
.L_17:
        /*0028*/ 	.byte	0x04, 0x17
        /*002a*/ 	.short	(.L_19 - .L_18)
.L_18:
        /*002c*/ 	.word	0x00000000
        /*0030*/ 	.short	0x0000
        /*0032*/ 	.short	0x0000
        /*0034*/ 	.byte	0x00, 0xf5, 0x21, 0x00


	//----- nvinfo : EIATTR_SPARSE_MMA_MASK
	.align		4
.L_19:
        /*0038*/ 	.byte	0x03, 0x50
        /*003a*/ 	.short	0x0000


	//----- nvinfo : EIATTR_MAXREG_COUNT
	.align		4
        /*003c*/ 	.byte	0x03, 0x1b
        /*003e*/ 	.short	0x00ff


	//----- nvinfo : EIATTR_NUM_BARRIERS
	.align		4
        /*0040*/ 	.byte	0x02, 0x4c
        /*0042*/ 	.byte	0x01
	.zero		1


	//----- nvinfo : EIATTR_MERCURY_ISA_VERSION
	.align		4
        /*0044*/ 	.byte	0x03, 0x5f
        /*0046*/ 	.short	0x0101


	//----- nvinfo : EIATTR_COOP_GROUP_MASK_REGIDS
	.align		4
        /*0048*/ 	.byte	0x04, 0x29
        /*004a*/ 	.short	(.L_21 - .L_20)


	//   ....[0]....
.L_20:
        /*004c*/ 	.word	0xffffffff


	//   ....[1]....
        /*0050*/ 	.word	0xffffffff


	//   ....[2]....
        /*0054*/ 	.word	0xffffffff


	//   ....[3]....
        /*0058*/ 	.word	0xffffffff


	//   ....[4]....
        /*005c*/ 	.word	0xffffffff


	//----- nvinfo : EIATTR_COOP_GROUP_INSTR_OFFSETS
	.align		4
.L_21:
        /*0060*/ 	.byte	0x04, 0x28
        /*0062*/ 	.short	(.L_23 - .L_22)


	//   ....[0]....
.L_22:
        /*0064*/ 	.word	0x00000340


	//   ....[1]....
        /*0068*/ 	.word	0x00000390


	//   ....[2]....
        /*006c*/ 	.word	0x000003e0


	//   ....[3]....
        /*0070*/ 	.word	0x00000430


	//   ....[4]....
        /*0074*/ 	.word	0x00000480


	//----- nvinfo : EIATTR_VRC_CTA_INIT_COUNT
	.align		4
.L_23:
        /*0078*/ 	.byte	0x02, 0x4a
	.zero		1
	.zero		1


	//----- nvinfo : EIATTR_EXIT_INSTR_OFFSETS
	.align		4
        /*007c*/ 	.byte	0x04, 0x1c
        /*007e*/ 	.short	(.L_25 - .L_24)


	//   ....[0]....
.L_24:
        /*0080*/ 	.word	0x000002e0


	//   ....[1]....
        /*0084*/ 	.word	0x00000490


	//   ....[2]....
        /*0088*/ 	.word	0x000004f0


	//----- nvinfo : EIATTR_CBANK_PARAM_SIZE
	.align		4
.L_25:
        /*008c*/ 	.byte	0x03, 0x19
        /*008e*/ 	.short	0x0018


	//----- nvinfo : EIATTR_PARAM_CBANK
	.align		4
        /*0090*/ 	.byte	0x04, 0x0a
        /*0092*/ 	.short	(.L_27 - .L_26)
	.align		4
.L_26:
        /*0094*/ 	.word	index@(.nv.constant0._Z16reduction_kernelPdPKdl)
        /*0098*/ 	.short	0x0380
        /*009a*/ 	.short	0x0018


	//----- nvinfo : EIATTR_SW_WAR
	.align		4
.L_27:
        /*009c*/ 	.byte	0x04, 0x36
        /*009e*/ 	.short	(.L_29 - .L_28)
.L_28:
        /*00a0*/ 	.word	0x00000008
.L_29:


//--------------------- .nv.info._Z20inner_product_kernelPKdS0_Pdl --------------------------
	.section	.nv.info._Z20inner_product_kernelPKdS0_Pdl,"",@"SHT_CUDA_INFO"
	.sectionflags	@""
	.align	4


	//----- nvinfo : EIATTR_CUDA_API_VERSION
	.align		4
        /*0000*/ 	.byte	0x04, 0x37
        /*0002*/ 	.short	(.L_31 - .L_30)
.L_30:
        /*0004*/ 	.word	0x00000082


	//----- nvinfo : EIATTR_KPARAM_INFO
	.align		4
.L_31:
        /*0008*/ 	.byte	0x04, 0x17
        /*000a*/ 	.short	(.L_33 - .L_32)
.L_32:
        /*000c*/ 	.word	0x00000000
        /*0010*/ 	.short	0x0003
        /*0012*/ 	.short	0x0018
        /*0014*/ 	.byte	0x00, 0xf0, 0x21, 0x00


	//----- nvinfo : EIATTR_KPARAM_INFO
	.align		4
.L_33:
        /*0018*/ 	.byte	0x04, 0x17
        /*001a*/ 	.short	(.L_35 - .L_34)
.L_34:
        /*001c*/ 	.word	0x00000000
        /*0020*/ 	.short	0x0002
        /*0022*/ 	.short	0x0010
        /*0024*/ 	.byte	0x00, 0xf5, 0x21, 0x00


	//----- nvinfo : EIATTR_KPARAM_INFO
	.align		4
.L_35:
        /*0028*/ 	.byte	0x04, 0x17
        /*002a*/ 	.short	(.L_37 - .L_36)
.L_36:
        /*002c*/ 	.word	0x00000000
        /*0030*/ 	.short	0x0001
        /*0032*/ 	.short	0x0008
        /*0034*/ 	.byte	0x00, 0xf5, 0x21, 0x00


	//----- nvinfo : EIATTR_KPARAM_INFO
	.align		4
.L_37:
        /*0038*/ 	.byte	0x04, 0x17
        /*003a*/ 	.short	(.L_39 - .L_38)
.L_38:
        /*003c*/ 	.word	0x00000000
        /*0040*/ 	.short	0x0000
        /*0042*/ 	.short	0x0000
        /*0044*/ 	.byte	0x00, 0xf5, 0x21, 0x00


	//----- nvinfo : EIATTR_SPARSE_MMA_MASK
	.align		4
.L_39:
        /*0048*/ 	.byte	0x03, 0x50
        /*004a*/ 	.short	0x0000


	//----- nvinfo : EIATTR_MAXREG_COUNT
	.align		4
        /*004c*/ 	.byte	0x03, 0x1b
        /*004e*/ 	.short	0x00ff


	//----- nvinfo : EIATTR_NUM_BARRIERS
	.align		4
        /*0050*/ 	.byte	0x02, 0x4c
        /*0052*/ 	.byte	0x01
	.zero		1


	//----- nvinfo : EIATTR_MERCURY_ISA_VERSION
	.align		4
        /*0054*/ 	.byte	0x03, 0x5f
        /*0056*/ 	.short	0x0101


	//----- nvinfo : EIATTR_COOP_GROUP_MASK_REGIDS
	.align		4
        /*0058*/ 	.byte	0x04, 0x29
        /*005a*/ 	.short	(.L_41 - .L_40)


	//   ....[0]....
.L_40:
        /*005c*/ 	.word	0xffffffff


	//   ....[1]....
        /*0060*/ 	.word	0xffffffff


	//   ....[2]....
        /*0064*/ 	.word	0xffffffff


	//   ....[3]....
        /*0068*/ 	.word	0xffffffff


	//   ....[4]....
        /*006c*/ 	.word	0xffffffff


	//----- nvinfo : EIATTR_COOP_GROUP_INSTR_OFFSETS
	.align		4
.L_41:
        /*0070*/ 	.byte	0x04, 0x28
        /*0072*/ 	.short	(.L_43 - .L_42)


	//   ....[0]....
.L_42:
        /*0074*/ 	.word	0x000003b0


	//   ....[1]....
        /*0078*/ 	.word	0x00000400


	//   ....[2]....
        /*007c*/ 	.word	0x00000450


	//   ....[3]....
        /*0080*/ 	.word	0x000004a0


	//   ....[4]....
        /*0084*/ 	.word	0x000004f0


	//----- nvinfo : EIATTR_VRC_CTA_INIT_COUNT
	.align		4
.L_43:
        /*0088*/ 	.byte	0x02, 0x4a
	.zero		1
	.zero		1


	//----- nvinfo : EIATTR_EXIT_INSTR_OFFSETS
	.align		4
        /*008c*/ 	.byte	0x04, 0x1c
        /*008e*/ 	.short	(.L_45 - .L_44)


	//   ....[0]....
.L_44:
        /*0090*/ 	.word	0x00000350


	//   ....[1]....
        /*0094*/ 	.word	0x00000500


	//   ....[2]....
        /*0098*/ 	.word	0x00000560


	//----- nvinfo : EIATTR_CBANK_PARAM_SIZE
	.align		4
.L_45:
        /*009c*/ 	.byte	0x03, 0x19
        /*009e*/ 	.short	0x0020


	//----- nvinfo : EIATTR_PARAM_CBANK
	.align		4
        /*00a0*/ 	.byte	0x04, 0x0a
        /*00a2*/ 	.short	(.L_47 - .L_46)
	.align		4
.L_46:
        /*00a4*/ 	.word	index@(.nv.constant0._Z20inner_product_kernelPKdS0_Pdl)
        /*00a8*/ 	.short	0x0380
        /*00aa*/ 	.short	0x0020


	//----- nvinfo : EIATTR_SW_WAR
	.align		4
.L_47:
        /*00ac*/ 	.byte	0x04, 0x36
        /*00ae*/ 	.short	(.L_49 - .L_48)
.L_48:
        /*00b0*/ 	.word	0x00000008
.L_49:


//--------------------- .nv.callgraph             --------------------------
	.section	.nv.callgraph,"",@"SHT_CUDA_CALLGRAPH"
	.align	4
	.sectionentsize	8
	.align		4
        /*0000*/ 	.word	0x00000000
	.align		4
        /*0004*/ 	.word	0xffffffff
	.align		4
        /*0008*/ 	.word	0x00000000
	.align		4
        /*000c*/ 	.word	0xfffffffe
	.align		4
        /*0010*/ 	.word	0x00000000
	.align		4
        /*0014*/ 	.word	0xfffffffd
	.align		4
        /*0018*/ 	.word	0x00000000
	.align		4
        /*001c*/ 	.word	0xfffffffc


//--------------------- .text._Z16reduction_kernelPdPKdl --------------------------
	.section	.text._Z16reduction_kernelPdPKdl,"ax",@progbits
	.align	128
        .global         _Z16reduction_kernelPdPKdl
        .type           _Z16reduction_kernelPdPKdl,@function
        .size           _Z16reduction_kernelPdPKdl,(.L_x_2 - _Z16reduction_kernelPdPKdl)
        .other          _Z16reduction_kernelPdPKdl,@"STO_CUDA_ENTRY STV_DEFAULT"
_Z16reduction_kernelPdPKdl:
.text._Z16reduction_kernelPdPKdl:
[----:B------:R-:W-:Y:S01]  /*0000*/  LDC R1, c[0x0][0x37c] ;  /* 0x0000df00ff017b82 */ /* 0x000fe20000000800 */
[----:B------:R-:W0:Y:S01]  /*0010*/  S2R R0, SR_CTAID.X ;  /* 0x0000000000007919 */ /* 0x000e220000002500 */
[----:B------:R-:W0:Y:S01]  /*0020*/  LDCU UR4, c[0x0][0x360] ;  /* 0x00006c00ff0477ac */ /* 0x000e220008000800 */
[----:B------:R-:W0:Y:S01]  /*0030*/  S2R R3, SR_TID.X ;  /* 0x0000000000037919 */ /* 0x000e220000002100 */
[----:B------:R-:W1:Y:S01]  /*0040*/  LDCU.64 UR6, c[0x0][0x390] ;  /* 0x00007200ff0677ac */ /* 0x000e620008000a00 */
[----:B0-----:R-:W-:-:S05]  /*0050*/  IMAD R2, R0, UR4, R3 ;  /* 0x0000000400027c24 */ /* 0x001fca000f8e0203 */
[----:B-1----:R-:W-:Y:S02]  /*0060*/  ISETP.GE.U32.AND P0, PT, R2, UR6, PT ;  /* 0x0000000602007c0c */ /* 0x002fe4000bf06070 */
[----:B------:R-:W-:-:S04]  /*0070*/  SHF.R.S32.HI R5, RZ, 0x1f, R2 ;  /* 0x0000001fff057819 */ /* 0x000fc80000011402 */
[----:B------:R-:W-:Y:S01]  /*0080*/  ISETP.GE.AND.EX P0, PT, R5, UR7, PT, P0 ;  /* 0x0000000705007c0c */ /* 0x000fe2000bf06300 */
[----:B------:R-:W0:-:S12]  /*0090*/  LDCU.64 UR6, c[0x0][0x358] ;  /* 0x00006b00ff0677ac */ /* 0x000e180008000a00 */
[----:B------:R-:W1:Y:S02]  /*00a0*/  @!P0 LDC.64 R6, c[0x0][0x388] ;  /* 0x0000e200ff068b82 */ /* 0x000e640000000a00 */
[----:B-1----:R-:W-:-:S04]  /*00b0*/  @!P0 LEA R4, P1, R2, R6, 0x3 ;  /* 0x0000000602048211 */ /* 0x002fc800078218ff */
[----:B------:R-:W-:-:S06]  /*00c0*/  @!P0 LEA.HI.X R5, R2, R7, R5, 0x3, P1 ;  /* 0x0000000702058211 */ /* 0x000fcc00008f1c05 */
[----:B0-----:R-:W2:Y:S01]  /*00d0*/  @!P0 LDG.E.64 R4, desc[UR6][R4.64] ;  /* 0x0000000604048981 */ /* 0x001ea2000c1e1b00 */
[----:B------:R-:W0:Y:S01]  /*00e0*/  S2UR UR5, SR_CgaCtaId ;  /* 0x00000000000579c3 */ /* 0x000e220000008800 */
[----:B------:R-:W-:Y:S01]  /*00f0*/  UMOV UR4, 0x400 ;  /* 0x0000040000047882 */ /* 0x000fe20000000000 */
[----:B------:R-:W-:Y:S01]  /*0100*/  ISETP.GT.U32.AND P1, PT, R3, 0x1ff, PT ;  /* 0x000001ff0300780c */ /* 0x000fe20003f24070 */
[----:B0-----:R-:W-:-:S06]  /*0110*/  ULEA UR4, UR5, UR4, 0x18 ;  /* 0x0000000405047291 */ /* 0x001fcc000f8ec0ff */
[----:B------:R-:W-:-:S05]  /*0120*/  LEA R2, R3, UR4, 0x3 ;  /* 0x0000000403027c11 */ /* 0x000fca000f8e18ff */
[----:B--2---:R-:W-:Y:S04]  /*0130*/  @!P0 STS.64 [R2], R4 ;  /* 0x0000000402008388 */ /* 0x004fe80000000a00 */
[----:B------:R-:W-:Y:S01]  /*0140*/  @P0 STS.64 [R2], RZ ;  /* 0x000000ff02000388 */ /* 0x000fe20000000a00 */
[----:B------:R-:W-:Y:S01]  /*0150*/  BAR.SYNC.DEFER_BLOCKING 0x0 ;  /* 0x0000000000007b1d */ /* 0x000fe20000010000 */
[----:B------:R-:W-:-:S05]  /*0160*/  ISETP.GT.U32.AND P0, PT, R3, 0xff, PT ;  /* 0x000000ff0300780c */ /* 0x000fca0003f04070 */
[----:B------:R-:W-:Y:S04]  /*0170*/  @!P1 LDS.64 R6, [R2+0x1000] ;  /* 0x0010000002069984 */ /* 0x000fe80000000a00 */
[----:B------:R-:W0:Y:S02]  /*0180*/  @!P1 LDS.64 R8, [R2] ;  /* 0x0000000002089984 */ /* 0x000e240000000a00 */
[----:B0-----:R-:W-:-:S07]  /*0190*/  @!P1 DADD R6, R6, R8 ;  /* 0x0000000006069229 */ /* 0x001fce0000000008 */
[----:B------:R-:W-:Y:S01]  /*01a0*/  @!P1 STS.64 [R2], R6 ;  /* 0x0000000602009388 */ /* 0x000fe20000000a00 */
        /* <DEDUP_REMOVED lines=17> */
[----:B------:R0:W-:Y:S01]  /*02c0*/  @!P0 STS.64 [R2], R6 ;  /* 0x0000000602008388 */ /* 0x0001e20000000a00 */
[----:B------:R-:W-:Y:S06]  /*02d0*/  BAR.SYNC.DEFER_BLOCKING 0x0 ;  /* 0x0000000000007b1d */ /* 0x000fec0000010000 */
[----:B------:R-:W-:Y:S05]  /*02e0*/  @P1 EXIT ;  /* 0x000000000000194d */ /* 0x000fea0003800000 */
[----:B------:R-:W-:Y:S01]  /*02f0*/  LDS.64 R4, [R2+0x100] ;  /* 0x0001000002047984 */ /* 0x000fe20000000a00 */
[----:B------:R-:W-:-:S03]  /*0300*/  ISETP.NE.AND P0, PT, R3, RZ, PT ;  /* 0x000000ff0300720c */ /* 0x000fc60003f05270 */
[----:B0-----:R-:W0:Y:S02]  /*0310*/  LDS.64 R6, [R2] ;  /* 0x0000000002067984 */ /* 0x001e240000000a00 */
[----:B0-----:R-:W-:-:S07]  /*0320*/  DADD R4, R4, R6 ;  /* 0x0000000004047229 */ /* 0x001fce0000000006 */
[----:B------:R-:W-:Y:S01]  /*0330*/  STS.64 [R2], R4 ;  /* 0x0000000402007388 */ /* 0x000fe20000000a00 */
[----:B------:R-:W-:-:S03]  /*0340*/  NOP ;  /* 0x0000000000007918 */ /* 0x000fc60000000000 */
[----:B------:R-:W-:Y:S04]  /*0350*/  LDS.64 R6, [R2+0x80] ;  /* 0x0000800002067984 */ /* 0x000fe80000000a00 */
[----:B------:R-:W0:Y:S02]  /*0360*/  LDS.64 R8, [R2] ;  /* 0x0000000002087984 */ /* 0x000e240000000a00 */
        /* <DEDUP_REMOVED lines=16> */
[----:B------:R0:W-:Y:S01]  /*0470*/  STS.64 [R2], R6 ;  /* 0x0000000602007388 */ /* 0x0001e20000000a00 */
[----:B------:R-:W-:Y:S01]  /*0480*/  NOP ;  /* 0x0000000000007918 */ /* 0x000fe20000000000 */
[----:B------:R-:W-:Y:S05]  /*0490*/  @P0 EXIT ;  /* 0x000000000000094d */ /* 0x000fea0003800000 */
[----:B0-----:R-:W0:Y:S01]  /*04a0*/  LDS.128 R4, [UR4] ;  /* 0x00000004ff047984 */ /* 0x001e220008000c00 */
[----:B------:R-:W1:Y:S02]  /*04b0*/  LDC.64 R2, c[0x0][0x380] ;  /* 0x0000e000ff027b82 */ /* 0x000e640000000a00 */
[----:B-1----:R-:W-:Y:S01]  /*04c0*/  IMAD.WIDE.U32 R2, R0, 0x8, R2 ;  /* 0x0000000800027825 */ /* 0x002fe200078e0002 */
[----:B0-----:R-:W-:-:S07]  /*04d0*/  DADD R4, R4, R6 ;  /* 0x0000000004047229 */ /* 0x001fce0000000006 */
[----:B------:R-:W-:Y:S01]  /*04e0*/  STG.E.64 desc[UR6][R2.64], R4 ;  /* 0x0000000402007986 */ /* 0x000fe2000c101b06 */
[----:B------:R-:W-:Y:S05]  /*04f0*/  EXIT ;  /* 0x000000000000794d */ /* 0x000fea0003800000 */
.L_x_0:
[----:B------:R-:W-:-:S00]  /*0500*/  BRA `(.L_x_0) ;  /* 0xfffffffc00fc7947 */ /* 0x000fc0000383ffff */
[----:B------:R-:W-:-:S00]  /*0510*/  NOP ;  /* 0x0000000000007918 */ /* 0x000fc00000000000 */
        /* <DEDUP_REMOVED lines=14> */
.L_x_2:


//--------------------- .text._Z20inner_product_kernelPKdS0_Pdl --------------------------
	.section	.text._Z20inner_product_kernelPKdS0_Pdl,"ax",@progbits
	.align	128
        .global         _Z20inner_product_kernelPKdS0_Pdl
        .type           _Z20inner_product_kernelPKdS0_Pdl,@function
        .size           _Z20inner_product_kernelPKdS0_Pdl,(.L_x_3 - _Z20inner_product_kernelPKdS0_Pdl)
        .other          _Z20inner_product_kernelPKdS0_Pdl,@"STO_CUDA_ENTRY STV_DEFAULT"
_Z20inner_product_kernelPKdS0_Pdl:
.text._Z20inner_product_kernelPKdS0_Pdl:
[----:B------:R-:W-:Y:S01]  /*0000*/  LDC R1, c[0x0][0x37c] ;  /* 0x0000df00ff017b82 */ /* 0x000fe20000000800 */
[----:B------:R-:W0:Y:S01]  /*0010*/  S2R R0, SR_CTAID.X ;  /* 0x0000000000007919 */ /* 0x000e220000002500 */
[----:B------:R-:W0:Y:S06]  /*0020*/  LDCU UR4, c[0x0][0x360] ;  /* 0x00006c00ff0477ac */ /* 0x000e2c0008000800 */
[----:B------:R-:W1:Y:S01]  /*0030*/  LDC.64 R8, c[0x0][0x380] ;  /* 0x0000e000ff087b82 */ /* 0x000e620000000a00 */
[----:B------:R-:W0:Y:S01]  /*0040*/  S2R R3, SR_TID.X ;  /* 0x0000000000037919 */ /* 0x000e220000002100 */
[----:B------:R-:W2:Y:S06]  /*0050*/  LDCU.64 UR6, c[0x0][0x398] ;  /* 0x00007300ff0677ac */ /* 0x000eac0008000a00 */
[----:B------:R-:W3:Y:S01]  /*0060*/  LDC.64 R6, c[0x0][0x388] ;  /* 0x0000e200ff067b82 */ /* 0x000ee20000000a00 */
[----:B0-----:R-:W-:-:S05]  /*0070*/  IMAD R2, R0, UR4, R3 ;  /* 0x0000000400027c24 */ /* 0x001fca000f8e0203 */
[----:B--2---:R-:W-:Y:S02]  /*0080*/  ISETP.GE.U32.AND P0, PT, R2, UR6, PT ;  /* 0x0000000602007c0c */ /* 0x004fe4000bf06070 */
[----:B------:R-:W-:-:S04]  /*0090*/  SHF.R.S32.HI R5, RZ, 0x1f, R2 ;  /* 0x0000001fff057819 */ /* 0x000fc80000011402 */
[----:B------:R-:W-:Y:S01]  /*00a0*/  ISETP.GE.AND.EX P0, PT, R5, UR7, PT, P0 ;  /* 0x0000000705007c0c */ /* 0x000fe2000bf06300 */
[----:B------:R-:W0:-:S12]  /*00b0*/  LDCU.64 UR6, c[0x0][0x358] ;  /* 0x00006b00ff0677ac */ /* 0x000e180008000a00 */
[C---:B------:R-:W-:Y:S01]  /*00c0*/  @!P0 IMAD.SHL.U32 R11, R2.reuse, 0x8, RZ ;  /* 0x00000008020b8824 */ /* 0x040fe200078e00ff */
[----:B------:R-:W-:-:S04]  /*00d0*/  @!P0 SHF.L.U64.HI R2, R2, 0x3, R5 ;  /* 0x0000000302028819 */ /* 0x000fc80000010205 */
[C---:B-1----:R-:W-:Y:S02]  /*00e0*/  @!P0 IADD3 R8, P1, PT, R11.reuse, R8, RZ ;  /* 0x000000080b088210 */ /* 0x042fe40007f3e0ff */
[----:B---3--:R-:W-:-:S03]  /*00f0*/  @!P0 IADD3 R10, P2, PT, R11, R6, RZ ;  /* 0x000000060b0a8210 */ /* 0x008fc60007f5e0ff */
[C---:B------:R-:W-:Y:S02]  /*0100*/  @!P0 IMAD.X R9, R2.reuse, 0x1, R9, P1 ;  /* 0x0000000102098824 */ /* 0x040fe400008e0609 */
[----:B------:R-:W-:-:S03]  /*0110*/  @!P0 IMAD.X R11, R2, 0x1, R7, P2 ;  /* 0x00000001020b8824 */ /* 0x000fc600010e0607 */
[----:B0-----:R-:W2:Y:S04]  /*0120*/  @!P0 LDG.E.64 R4, desc[UR6][R8.64] ;  /* 0x0000000608048981 */ /* 0x001ea8000c1e1b00 */
[----:B------:R-:W2:Y:S01]  /*0130*/  @!P0 LDG.E.64 R6, desc[UR6][R10.64] ;  /* 0x000000060a068981 */ /* 0x000ea2000c1e1b00 */
[----:B------:R-:W0:Y:S01]  /*0140*/  S2UR UR5, SR_CgaCtaId ;  /* 0x00000000000579c3 */ /* 0x000e220000008800 */
[----:B------:R-:W-:Y:S01]  /*0150*/  UMOV UR4, 0x400 ;  /* 0x0000040000047882 */ /* 0x000fe20000000000 */
[----:B------:R-:W-:Y:S01]  /*0160*/  ISETP.GT.U32.AND P1, PT, R3, 0x1ff, PT ;  /* 0x000001ff0300780c */ /* 0x000fe20003f24070 */
[----:B0-----:R-:W-:-:S06]  /*0170*/  ULEA UR4, UR5, UR4, 0x18 ;  /* 0x0000000405047291 */ /* 0x001fcc000f8ec0ff */
[----:B------:R-:W-:Y:S01]  /*0180*/  LEA R2, R3, UR4, 0x3 ;  /* 0x0000000403027c11 */ /* 0x000fe2000f8e18ff */
[----:B--2---:R-:W-:-:S07]  /*0190*/  @!P0 DMUL R4, R4, R6 ;  /* 0x0000000604048228 */ /* 0x004fce0000000000 */
[----:B------:R-:W-:Y:S04]  /*01a0*/  @!P0 STS.64 [R2], R4 ;  /* 0x0000000402008388 */ /* 0x000fe80000000a00 */
        /* <DEDUP_REMOVED lines=60> */
.L_x_1:
        /* <DEDUP_REMOVED lines=9> */
.L_x_3:


//--------------------- .nv.shared._Z16reduction_kernelPdPKdl --------------------------
	.section	.nv.shared._Z16reduction_kernelPdPKdl,"aw",@nobits
	.sectionflags	@""
	.align	8
.nv.shared._Z16reduction_kernelPdPKdl:
	.zero		9216


//--------------------- .nv.shared.reserved.0     --------------------------
	.section	.nv.shared.reserved.0,"aw",@nobits
	.weak		__nv_reservedSMEM_offset_0_alias
	.size		__nv_reservedSMEM_offset_0_alias, 0, 64
	.other		__nv_reservedSMEM_offset_0_alias,@"STO_CUDA_RESERVED_SHARED STV_DEFAULT"
__nv_reservedSMEM_offset_0_alias:
	.zero		0
	.zero		64


//--------------------- .nv.shared._Z20inner_product_kernelPKdS0_Pdl --------------------------
	.section	.nv.shared._Z20inner_product_kernelPKdS0_Pdl,"aw",@nobits
	.sectionflags	@""
	.align	8
.nv.shared._Z20inner_product_kernelPKdS0_Pdl:
	.zero		9216


//--------------------- .nv.constant0._Z16reduction_kernelPdPKdl --------------------------
	.section	.nv.constant0._Z16reduction_kernelPdPKdl,"a",@progbits
	.sectionflags	@""
	.align	4
.nv.constant0._Z16reduction_kernelPdPKdl:
	.zero		920


//--------------------- .nv.constant0._Z20inner_product_kernelPKdS0_Pdl --------------------------
	.section	.nv.constant0._Z20inner_product_kernelPKdS0_Pdl,"a",@progbits
	.sectionflags	@""
	.align	4
.nv.constant0._Z20inner_product_kernelPKdS0_Pdl:
	.zero		928


//--------------------- SYMBOLS --------------------------

	.type		.nv.reservedSmem.offset0,@object
	.size		.nv.reservedSmem.offset0,0x4
	.type		.nv.reservedSmem.cap,@object
	.size		.nv.reservedSmem.cap,0x4
